//
// Generated by NVIDIA NVVM Compiler
//
// Compiler Build ID: CL-36424714
// Cuda compilation tools, release 13.0, V13.0.88
// Based on NVVM 20.0.0
//

.version 9.0
.target sm_100
.address_size 64

	// .globl	_Z12tiled_matmulPfS_S_iii
// _ZZ12tiled_matmulPfS_S_iiiE7sharedA has been demoted
// _ZZ12tiled_matmulPfS_S_iiiE7sharedB has been demoted

.visible .entry _Z12tiled_matmulPfS_S_iii(
	.param .u64 .ptr .align 1 _Z12tiled_matmulPfS_S_iii_param_0,
	.param .u64 .ptr .align 1 _Z12tiled_matmulPfS_S_iii_param_1,
	.param .u64 .ptr .align 1 _Z12tiled_matmulPfS_S_iii_param_2,
	.param .u32 _Z12tiled_matmulPfS_S_iii_param_3,
	.param .u32 _Z12tiled_matmulPfS_S_iii_param_4,
	.param .u32 _Z12tiled_matmulPfS_S_iii_param_5
)
{
	.reg .pred 	%p<11>;
	.reg .b32 	%r<37>;
	.reg .b32 	%f<108>;
	.reg .b64 	%rd<16>;
	// demoted variable
	.shared .align 4 .b8 _ZZ12tiled_matmulPfS_S_iiiE7sharedA[4096];
	// demoted variable
	.shared .align 4 .b8 _ZZ12tiled_matmulPfS_S_iiiE7sharedB[4096];
	ld.param.u64 	%rd6, [_Z12tiled_matmulPfS_S_iii_param_0];
	ld.param.u64 	%rd7, [_Z12tiled_matmulPfS_S_iii_param_1];
	ld.param.u64 	%rd5, [_Z12tiled_matmulPfS_S_iii_param_2];
	cvta.to.global.u64 	%rd1, %rd7;
	cvta.to.global.u64 	%rd8, %rd6;
	mov.u32 	%r19, %ctaid.x;
	mov.u32 	%r20, %ctaid.y;
	mov.u32 	%r33, %tid.x;
	mov.u32 	%r34, %tid.y;
	shl.b32 	%r21, %r20, 5;
	add.s32 	%r3, %r21, %r34;
	shl.b32 	%r22, %r19, 5;
	add.s32 	%r4, %r22, %r33;
	shl.b32 	%r23, %r34, 7;
	mov.u32 	%r24, _ZZ12tiled_matmulPfS_S_iiiE7sharedA;
	add.s32 	%r5, %r24, %r23;
	shl.b32 	%r25, %r33, 2;
	add.s32 	%r6, %r5, %r25;
	mov.u32 	%r26, _ZZ12tiled_matmulPfS_S_iiiE7sharedB;
	add.s32 	%r9, %r26, %r25;
	add.s32 	%r7, %r9, %r23;
	add.s32 	%r35, %r4, %r23;
	shl.b32 	%r27, %r20, 14;
	or.b32  	%r28, %r33, %r27;
	shl.b32 	%r29, %r34, 9;
	add.s32 	%r30, %r28, %r29;
	mul.wide.u32 	%rd9, %r30, 4;
	add.s64 	%rd15, %rd8, %rd9;
	mov.f32 	%f105, 0f00000000;
	mov.b32 	%r36, 0;
$L__BB0_1:
	setp.gt.u32 	%p1, %r3, 255;
	setp.gt.u32 	%p2, %r33, 511;
	mov.f32 	%f106, 0f00000000;
	or.pred  	%p3, %p1, %p2;
	@%p3 bra 	$L__BB0_3;
	ld.global.f32 	%f106, [%rd15];
$L__BB0_3:
	setp.gt.u32 	%p4, %r4, 127;
	st.shared.f32 	[%r6], %f106;
	setp.gt.u32 	%p5, %r34, 511;
	mov.f32 	%f107, 0f00000000;
	or.pred  	%p6, %p4, %p5;
	@%p6 bra 	$L__BB0_5;
	mul.wide.u32 	%rd10, %r35, 4;
	add.s64 	%rd11, %rd1, %rd10;
	ld.global.f32 	%f107, [%rd11];
$L__BB0_5:
	st.shared.f32 	[%r7], %f107;
	bar.sync 	0;
	ld.shared.f32 	%f10, [%r5];
	ld.shared.f32 	%f11, [%r9];
	fma.rn.f32 	%f12, %f10, %f11, %f105;
	ld.shared.f32 	%f13, [%r5+4];
	ld.shared.f32 	%f14, [%r9+128];
	fma.rn.f32 	%f15, %f13, %f14, %f12;
	ld.shared.f32 	%f16, [%r5+8];
	ld.shared.f32 	%f17, [%r9+256];
	fma.rn.f32 	%f18, %f16, %f17, %f15;
	ld.shared.f32 	%f19, [%r5+12];
	ld.shared.f32 	%f20, [%r9+384];
	fma.rn.f32 	%f21, %f19, %f20, %f18;
	ld.shared.f32 	%f22, [%r5+16];
	ld.shared.f32 	%f23, [%r9+512];
	fma.rn.f32 	%f24, %f22, %f23, %f21;
	ld.shared.f32 	%f25, [%r5+20];
	ld.shared.f32 	%f26, [%r9+640];
	fma.rn.f32 	%f27, %f25, %f26, %f24;
	ld.shared.f32 	%f28, [%r5+24];
	ld.shared.f32 	%f29, [%r9+768];
	fma.rn.f32 	%f30, %f28, %f29, %f27;
	ld.shared.f32 	%f31, [%r5+28];
	ld.shared.f32 	%f32, [%r9+896];
	fma.rn.f32 	%f33, %f31, %f32, %f30;
	ld.shared.f32 	%f34, [%r5+32];
	ld.shared.f32 	%f35, [%r9+1024];
	fma.rn.f32 	%f36, %f34, %f35, %f33;
	ld.shared.f32 	%f37, [%r5+36];
	ld.shared.f32 	%f38, [%r9+1152];
	fma.rn.f32 	%f39, %f37, %f38, %f36;
	ld.shared.f32 	%f40, [%r5+40];
	ld.shared.f32 	%f41, [%r9+1280];
	fma.rn.f32 	%f42, %f40, %f41, %f39;
	ld.shared.f32 	%f43, [%r5+44];
	ld.shared.f32 	%f44, [%r9+1408];
	fma.rn.f32 	%f45, %f43, %f44, %f42;
	ld.shared.f32 	%f46, [%r5+48];
	ld.shared.f32 	%f47, [%r9+1536];
	fma.rn.f32 	%f48, %f46, %f47, %f45;
	ld.shared.f32 	%f49, [%r5+52];
	ld.shared.f32 	%f50, [%r9+1664];
	fma.rn.f32 	%f51, %f49, %f50, %f48;
	ld.shared.f32 	%f52, [%r5+56];
	ld.shared.f32 	%f53, [%r9+1792];
	fma.rn.f32 	%f54, %f52, %f53, %f51;
	ld.shared.f32 	%f55, [%r5+60];
	ld.shared.f32 	%f56, [%r9+1920];
	fma.rn.f32 	%f57, %f55, %f56, %f54;
	ld.shared.f32 	%f58, [%r5+64];
	ld.shared.f32 	%f59, [%r9+2048];
	fma.rn.f32 	%f60, %f58, %f59, %f57;
	ld.shared.f32 	%f61, [%r5+68];
	ld.shared.f32 	%f62, [%r9+2176];
	fma.rn.f32 	%f63, %f61, %f62, %f60;
	ld.shared.f32 	%f64, [%r5+72];
	ld.shared.f32 	%f65, [%r9+2304];
	fma.rn.f32 	%f66, %f64, %f65, %f63;
	ld.shared.f32 	%f67, [%r5+76];
	ld.shared.f32 	%f68, [%r9+2432];
	fma.rn.f32 	%f69, %f67, %f68, %f66;
	ld.shared.f32 	%f70, [%r5+80];
	ld.shared.f32 	%f71, [%r9+2560];
	fma.rn.f32 	%f72, %f70, %f71, %f69;
	ld.shared.f32 	%f73, [%r5+84];
	ld.shared.f32 	%f74, [%r9+2688];
	fma.rn.f32 	%f75, %f73, %f74, %f72;
	ld.shared.f32 	%f76, [%r5+88];
	ld.shared.f32 	%f77, [%r9+2816];
	fma.rn.f32 	%f78, %f76, %f77, %f75;
	ld.shared.f32 	%f79, [%r5+92];
	ld.shared.f32 	%f80, [%r9+2944];
	fma.rn.f32 	%f81, %f79, %f80, %f78;
	ld.shared.f32 	%f82, [%r5+96];
	ld.shared.f32 	%f83, [%r9+3072];
	fma.rn.f32 	%f84, %f82, %f83, %f81;
	ld.shared.f32 	%f85, [%r5+100];
	ld.shared.f32 	%f86, [%r9+3200];
	fma.rn.f32 	%f87, %f85, %f86, %f84;
	ld.shared.f32 	%f88, [%r5+104];
	ld.shared.f32 	%f89, [%r9+3328];
	fma.rn.f32 	%f90, %f88, %f89, %f87;
	ld.shared.f32 	%f91, [%r5+108];
	ld.shared.f32 	%f92, [%r9+3456];
	fma.rn.f32 	%f93, %f91, %f92, %f90;
	ld.shared.f32 	%f94, [%r5+112];
	ld.shared.f32 	%f95, [%r9+3584];
	fma.rn.f32 	%f96, %f94, %f95, %f93;
	ld.shared.f32 	%f97, [%r5+116];
	ld.shared.f32 	%f98, [%r9+3712];
	fma.rn.f32 	%f99, %f97, %f98, %f96;
	ld.shared.f32 	%f100, [%r5+120];
	ld.shared.f32 	%f101, [%r9+3840];
	fma.rn.f32 	%f102, %f100, %f101, %f99;
	ld.shared.f32 	%f103, [%r5+124];
	ld.shared.f32 	%f104, [%r9+3968];
	fma.rn.f32 	%f105, %f103, %f104, %f102;
	bar.sync 	0;
	add.s32 	%r36, %r36, 1;
	add.s32 	%r35, %r35, 4096;
	add.s32 	%r34, %r34, 32;
	add.s64 	%rd15, %rd15, 128;
	add.s32 	%r33, %r33, 32;
	setp.ne.s32 	%p7, %r36, 16;
	@%p7 bra 	$L__BB0_1;
	setp.gt.u32 	%p8, %r4, 127;
	setp.gt.u32 	%p9, %r3, 255;
	or.pred  	%p10, %p9, %p8;
	@%p10 bra 	$L__BB0_8;
	shl.b32 	%r31, %r3, 7;
	add.s32 	%r32, %r31, %r4;
	cvta.to.global.u64 	%rd12, %rd5;
	mul.wide.u32 	%rd13, %r32, 4;
	add.s64 	%rd14, %rd12, %rd13;
	st.global.f32 	[%rd14], %f105;
$L__BB0_8:
	ret;

}


// ===== COMPILED SASS (sm_100) =====

	.target	sm_100

	.elftype	@"ET_EXEC"


//--------------------- .note.nv.tkinfo           --------------------------
	.section	.note.nv.tkinfo,"",@"SHT_NOTE"
	.sectionflags	@"SHF_NOTE_NV_TKINFO"
	.tkinfo
        /*0018*/ 	.word	0x00000002
        /*0030*/ 	.string	""
        /*0030*/ 	.string	"ptxas"
        /*0030*/ 	.string	"Cuda compilation tools, release 13.0, V13.0.88"
        /*0030*/ 	.string	"Build cuda_13.0.r13.0/compiler.36424714_0"
        /*0030*/ 	.string	"-arch sm_100 -m 64 "



//--------------------- .note.nv.cuinfo           --------------------------
	.section	.note.nv.cuinfo,"",@"SHT_NOTE"
	.sectionflags	@"SHF_NOTE_NV_CUINFO"
        /*0018*/ 	.short	0x0002
        /*001a*/ 	.short	0x0064
        /*001c*/ 	.short	0x0082
	.zero		2


//--------------------- .nv.info                  --------------------------
	.section	.nv.info,"",@"SHT_CUDA_INFO"
	.align	4


	//----- nvinfo : EIATTR_REGCOUNT
	.align		4
        /*0000*/ 	.byte	0x04, 0x2f
        /*0002*/ 	.short	(.L_1 - .L_0)
	.align		4
.L_0:
        /*0004*/ 	.word	index@(_Z12tiled_matmulPfS_S_iii)
        /*0008*/ 	.word	0x00000020


	//----- nvinfo : EIATTR_FRAME_SIZE
	.align		4
.L_1:
        /*000c*/ 	.byte	0x04, 0x11
        /*000e*/ 	.short	(.L_3 - .L_2)
	.align		4
.L_2:
        /*0010*/ 	.word	index@(_Z12tiled_matmulPfS_S_iii)
        /*0014*/ 	.word	0x00000000


	//----- nvinfo : EIATTR_MIN_STACK_SIZE
	.align		4
.L_3:
        /*0018*/ 	.byte	0x04, 0x12
        /*001a*/ 	.short	(.L_5 - .L_4)
	.align		4
.L_4:
        /*001c*/ 	.word	index@(_Z12tiled_matmulPfS_S_iii)
        /*0020*/ 	.word	0x00000000
.L_5:


//--------------------- .nv.compat                --------------------------
	.section	.nv.compat,"",@"SHT_CUDA_COMPAT_INFO"
	.align	4
        /*0000*/ 	.byte	0x02, 0x09, 0x00, 0x00, 0x02, 0x02, 0x01, 0x00, 0x02, 0x05, 0x05, 0x00, 0x03, 0x07, 0x01, 0x01
        /*0010*/ 	.byte	0x02, 0x03, 0x00, 0x00, 0x02, 0x06, 0x01, 0x00, 0x04, 0x0b, 0x08, 0x00, 0x09, 0x00, 0x00, 0x00
        /*0020*/ 	.byte	0x00, 0x00, 0x00, 0x00


//--------------------- .nv.info._Z12tiled_matmulPfS_S_iii --------------------------
	.section	.nv.info._Z12tiled_matmulPfS_S_iii,"",@"SHT_CUDA_INFO"
	.sectionflags	@""
	.align	4


	//----- nvinfo : EIATTR_CUDA_API_VERSION
	.align		4
        /*0000*/ 	.byte	0x04, 0x37
        /*0002*/ 	.short	(.L_7 - .L_6)
.L_6:
        /*0004*/ 	.word	0x00000082


	//----- nvinfo : EIATTR_KPARAM_INFO
	.align		4
.L_7:
        /*0008*/ 	.byte	0x04, 0x17
        /*000a*/ 	.short	(.L_9 - .L_8)
.L_8:
        /*000c*/ 	.word	0x00000000
        /*0010*/ 	.short	0x0005
        /*0012*/ 	.short	0x0020
        /*0014*/ 	.byte	0x00, 0xf0, 0x11, 0x00


	//----- nvinfo : EIATTR_KPARAM_INFO
	.align		4
.L_9:
        /*0018*/ 	.byte	0x04, 0x17
        /*001a*/ 	.short	(.L_11 - .L_10)
.L_10:
        /*001c*/ 	.word	0x00000000
        /*0020*/ 	.short	0x0004
        /*0022*/ 	.short	0x001c
        /*0024*/ 	.byte	0x00, 0xf0, 0x11, 0x00


	//----- nvinfo : EIATTR_KPARAM_INFO
	.align		4
.L_11:
        /*0028*/ 	.byte	0x04, 0x17
        /*002a*/ 	.short	(.L_13 - .L_12)
.L_12:
        /*002c*/ 	.word	0x00000000
        /*0030*/ 	.short	0x0003
        /*0032*/ 	.short	0x0018
        /*0034*/ 	.byte	0x00, 0xf0, 0x11, 0x00


	//----- nvinfo : EIATTR_KPARAM_INFO
	.align		4
.L_13:
        /*0038*/ 	.byte	0x04, 0x17
        /*003a*/ 	.short	(.L_15 - .L_14)
.L_14:
        /*003c*/ 	.word	0x00000000
        /*0040*/ 	.short	0x0002
        /*0042*/ 	.short	0x0010
        /*0044*/ 	.byte	0x00, 0xf5, 0x21, 0x00


	//----- nvinfo : EIATTR_KPARAM_INFO
	.align		4
.L_15:
        /*0048*/ 	.byte	0x04, 0x17
        /*004a*/ 	.short	(.L_17 - .L_16)
.L_16:
        /*004c*/ 	.word	0x00000000
        /*0050*/ 	.short	0x0001
        /*0052*/ 	.short	0x0008
        /*0054*/ 	.byte	0x00, 0xf5, 0x21, 0x00


	//----- nvinfo : EIATTR_KPARAM_INFO
	.align		4
.L_17:
        /*0058*/ 	.byte	0x04, 0x17
        /*005a*/ 	.short	(.L_19 - .L_18)
.L_18:
        /*005c*/ 	.word	0x00000000
        /*0060*/ 	.short	0x0000
        /*0062*/ 	.short	0x0000
        /*0064*/ 	.byte	0x00, 0xf5, 0x21, 0x00


	//----- nvinfo : EIATTR_SPARSE_MMA_MASK
	.align		4
.L_19:
        /*0068*/ 	.byte	0x03, 0x50
        /*006a*/ 	.short	0x0000


	//----- nvinfo : EIATTR_MAXREG_COUNT
	.align		4
        /*006c*/ 	.byte	0x03, 0x1b
        /*006e*/ 	.short	0x00ff


	//----- nvinfo : EIATTR_NUM_BARRIERS
	.align		4
        /*0070*/ 	.byte	0x02, 0x4c
        /*0072*/ 	.byte	0x01
	.zero		1


	//----- nvinfo : EIATTR_MERCURY_ISA_VERSION
	.align		4
        /*0074*/ 	.byte	0x03, 0x5f
        /*0076*/ 	.short	0x0101


	//----- nvinfo : EIATTR_VRC_CTA_INIT_COUNT
	.align		4
        /*0078*/ 	.byte	0x02, 0x4a
	.zero		1
	.zero		1


	//----- nvinfo : EIATTR_EXIT_INSTR_OFFSETS
	.align		4
        /*007c*/ 	.byte	0x04, 0x1c
        /*007e*/ 	.short	(.L_21 - .L_20)


	//   ....[0]....
.L_20:
        /*0080*/ 	.word	0x00000790


	//   ....[1]....
        /*0084*/ 	.word	0x000007e0


	//----- nvinfo : EIATTR_CBANK_PARAM_SIZE
	.align		4
.L_21:
        /*0088*/ 	.byte	0x03, 0x19
        /*008a*/ 	.short	0x0024


	//----- nvinfo : EIATTR_PARAM_CBANK
	.align		4
        /*008c*/ 	.byte	0x04, 0x0a
        /*008e*/ 	.short	(.L_23 - .L_22)
	.align		4
.L_22:
        /*0090*/ 	.word	index@(.nv.constant0._Z12tiled_matmulPfS_S_iii)
        /*0094*/ 	.short	0x0380
        /*0096*/ 	.short	0x0024


	//----- nvinfo : EIATTR_SW_WAR
	.align		4
.L_23:
        /*0098*/ 	.byte	0x04, 0x36
        /*009a*/ 	.short	(.L_25 - .L_24)
.L_24:
        /*009c*/ 	.word	0x00000008
.L_25:


//--------------------- .nv.callgraph             --------------------------
	.section	.nv.callgraph,"",@"SHT_CUDA_CALLGRAPH"
	.align	4
	.sectionentsize	8
	.align		4
        /*0000*/ 	.word	0x00000000
	.align		4
        /*0004*/ 	.word	0xffffffff
	.align		4
        /*0008*/ 	.word	0x00000000
	.align		4
        /*000c*/ 	.word	0xfffffffe
	.align		4
        /*0010*/ 	.word	0x00000000
	.align		4
        /*0014*/ 	.word	0xfffffffd
	.align		4
        /*0018*/ 	.word	0x00000000
	.align		4
        /*001c*/ 	.word	0xfffffffc


//--------------------- .text._Z12tiled_matmulPfS_S_iii --------------------------
	.section	.text._Z12tiled_matmulPfS_S_iii,"ax",@progbits
	.align	128
        .global         _Z12tiled_matmulPfS_S_iii
        .type           _Z12tiled_matmulPfS_S_iii,@function
        .size           _Z12tiled_matmulPfS_S_iii,(.L_x_2 - _Z12tiled_matmulPfS_S_iii)
        .other          _Z12tiled_matmulPfS_S_iii,@"STO_CUDA_ENTRY STV_DEFAULT"
_Z12tiled_matmulPfS_S_iii:
.text._Z12tiled_matmulPfS_S_iii:
[----:B------:R-:W-:Y:S01]  /*0000*/  LDC R1, c[0x0][0x37c] ;  /* 0x0000df00ff017b82 */ /* 0x000fe20000000800 */
[----:B------:R-:W0:Y:S07]  /*0010*/  S2R R9, SR_CTAID.Y ;  /* 0x0000000000097919 */ /* 0x000e2e0000002600 */
[----:B------:R-:W1:Y:S01]  /*0020*/  S2UR UR6, SR_CgaCtaId ;  /* 0x00000000000679c3 */ /* 0x000e620000008800 */
[----:B------:R-:W-:Y:S01]  /*0030*/  UMOV UR4, 0x400 ;  /* 0x0000040000047882 */ /* 0x000fe20000000000 */
[----:B------:R-:W-:Y:S01]  /*0040*/  HFMA2 R19, -RZ, RZ, 0, 0 ;  /* 0x00000000ff137431 */ /* 0x000fe200000001ff */
[----:B------:R-:W2:Y:S01]  /*0050*/  S2R R5, SR_TID.X ;  /* 0x0000000000057919 */ /* 0x000ea20000002100 */
[----:B------:R-:W-:Y:S01]  /*0060*/  UIADD3 UR5, UPT, UPT, UR4, 0x1000, URZ ;  /* 0x0000100004057890 */ /* 0x000fe2000fffe0ff */
[----:B------:R-:W3:Y:S01]  /*0070*/  LDCU.64 UR8, c[0x0][0x358] ;  /* 0x00006b00ff0877ac */ /* 0x000ee20008000a00 */
[----:B------:R-:W4:Y:S02]  /*0080*/  S2R R4, SR_TID.Y ;  /* 0x0000000000047919 */ /* 0x000f240000002200 */
[----:B------:R-:W5:Y:S01]  /*0090*/  LDC.64 R2, c[0x0][0x380] ;  /* 0x0000e000ff027b82 */ /* 0x000f620000000a00 */
[----:B------:R-:W3:Y:S01]  /*00a0*/  S2R R6, SR_CTAID.X ;  /* 0x0000000000067919 */ /* 0x000ee20000002500 */
[----:B-1----:R-:W-:-:S02]  /*00b0*/  ULEA UR4, UR6, UR4, 0x18 ;  /* 0x0000000406047291 */ /* 0x002fc4000f8ec0ff */
[----:B------:R-:W-:Y:S01]  /*00c0*/  ULEA UR5, UR6, UR5, 0x18 ;  /* 0x0000000506057291 */ /* 0x000fe2000f8ec0ff */
[----:B0-----:R-:W-:-:S04]  /*00d0*/  SHF.L.U32 R0, R9, 0xe, RZ ;  /* 0x0000000e09007819 */ /* 0x001fc800000006ff */
[----:B--2---:R-:W-:-:S04]  /*00e0*/  LOP3.LUT R7, R5, R0, RZ, 0xfc, !PT ;  /* 0x0000000005077212 */ /* 0x004fc800078efcff */
[C---:B----4-:R-:W-:Y:S02]  /*00f0*/  LEA R7, R4.reuse, R7, 0x9 ;  /* 0x0000000704077211 */ /* 0x050fe400078e48ff */
[----:B------:R-:W-:Y:S01]  /*0100*/  LEA R18, R4, UR4, 0x7 ;  /* 0x0000000404127c11 */ /* 0x000fe2000f8e38ff */
[----:B------:R-:W-:Y:S01]  /*0110*/  UMOV UR4, URZ ;  /* 0x000000ff00047c82 */ /* 0x000fe20008000000 */
[----:B---3--:R-:W-:Y:S01]  /*0120*/  LEA R17, R6, R5, 0x5 ;  /* 0x0000000506117211 */ /* 0x008fe200078e28ff */
[----:B-----5:R-:W-:Y:S01]  /*0130*/  IMAD.WIDE.U32 R2, R7, 0x4, R2 ;  /* 0x0000000407027825 */ /* 0x020fe200078e0002 */
[----:B------:R-:W-:Y:S02]  /*0140*/  LEA R7, R5, UR5, 0x2 ;  /* 0x0000000505077c11 */ /* 0x000fe4000f8e10ff */
[----:B------:R-:W-:Y:S02]  /*0150*/  LEA R20, R9, R4, 0x5 ;  /* 0x0000000409147211 */ /* 0x000fe400078e28ff */
[----:B------:R-:W-:-:S02]  /*0160*/  LEA R0, R4, R17, 0x7 ;  /* 0x0000001104007211 */ /* 0x000fc400078e38ff */
[----:B------:R-:W-:Y:S02]  /*0170*/  LEA R16, R5, R18, 0x2 ;  /* 0x0000001205107211 */ /* 0x000fe400078e10ff */
[----:B------:R-:W-:-:S07]  /*0180*/  LEA R6, R4, R7, 0x7 ;  /* 0x0000000704067211 */ /* 0x000fce00078e38ff */
.L_x_0:
[----:B------:R-:W-:Y:S02]  /*0190*/  ISETP.GT.U32.AND P0, PT, R4, 0x1ff, PT ;  /* 0x000001ff0400780c */ /* 0x000fe40003f04070 */
[----:B------:R-:W-:Y:S02]  /*01a0*/  ISETP.GT.U32.AND P1, PT, R5, 0x1ff, PT ;  /* 0x000001ff0500780c */ /* 0x000fe40003f24070 */
[----:B------:R-:W-:Y:S02]  /*01b0*/  ISETP.GT.U32.OR P0, PT, R17, 0x7f, P0 ;  /* 0x0000007f1100780c */ /* 0x000fe40000704470 */
[----:B------:R-:W-:Y:S02]  /*01c0*/  ISETP.GT.U32.OR P1, PT, R20, 0xff, P1 ;  /* 0x000000ff1400780c */ /* 0x000fe40000f24470 */
[----:B------:R-:W-:Y:S02]  /*01d0*/  MOV R27, RZ ;  /* 0x000000ff001b7202 */ /* 0x000fe40000000f00 */
[----:B------:R-:W-:-:S07]  /*01e0*/  MOV R29, RZ ;  /* 0x000000ff001d7202 */ /* 0x000fce0000000f00 */
[----:B------:R-:W0:Y:S02]  /*01f0*/  @!P0 LDC.64 R24, c[0x0][0x388] ;  /* 0x0000e200ff188b82 */ /* 0x000e240000000a00 */
[----:B------:R-:W2:Y:S01]  /*0200*/  @!P1 LDG.E R27, desc[UR8][R2.64] ;  /* 0x00000008021b9981 */ /* 0x000ea2000c1e1900 */
[----:B0-----:R-:W-:-:S05]  /*0210*/  @!P0 IMAD.WIDE.U32 R24, R0, 0x4, R24 ;  /* 0x0000000400188825 */ /* 0x001fca00078e0018 */
[----:B------:R-:W3:Y:S01]  /*0220*/  @!P0 LDG.E R29, desc[UR8][R24.64] ;  /* 0x00000008181d8981 */ /* 0x000ee2000c1e1900 */
[----:B------:R-:W-:-:S03]  /*0230*/  UIADD3 UR4, UPT, UPT, UR4, 0x1, URZ ;  /* 0x0000000104047890 */ /* 0x000fc6000fffe0ff */
[----:B--2---:R-:W-:Y:S04]  /*0240*/  STS [R16], R27 ;  /* 0x0000001b10007388 */ /* 0x004fe80000000800 */
[----:B---3--:R-:W-:Y:S01]  /*0250*/  STS [R6], R29 ;  /* 0x0000001d06007388 */ /* 0x008fe20000000800 */
[----:B------:R-:W-:Y:S06]  /*0260*/  BAR.SYNC.DEFER_BLOCKING 0x0 ;  /* 0x0000000000007b1d */ /* 0x000fec0000010000 */
[----:B------:R-:W-:Y:S04]  /*0270*/  LDS R26, [R7] ;  /* 0x00000000071a7984 */ /* 0x000fe80000000800 */
[----:B------:R-:W0:Y:S04]  /*0280*/  LDS.128 R12, [R18] ;  /* 0x00000000120c7984 */ /* 0x000e280000000c00 */
[----:B------:R-:W1:Y:S04]  /*0290*/  LDS R25, [R7+0x80] ;  /* 0x0000800007197984 */ /* 0x000e680000000800 */
[----:B------:R-:W2:Y:S04]  /*02a0*/  LDS R21, [R7+0x100] ;  /* 0x0001000007157984 */ /* 0x000ea80000000800 */
[----:B------:R-:W3:Y:S04]  /*02b0*/  LDS R28, [R7+0x180] ;  /* 0x00018000071c7984 */ /* 0x000ee80000000800 */
[----:B------:R-:W-:Y:S04]  /*02c0*/  LDS R23, [R7+0x200] ;  /* 0x0002000007177984 */ /* 0x000fe80000000800 */
[----:B------:R-:W4:Y:S04]  /*02d0*/  LDS.128 R8, [R18+0x10] ;  /* 0x0000100012087984 */ /* 0x000f280000000c00 */
[----:B------:R-:W5:Y:S04]  /*02e0*/  LDS R22, [R7+0x280] ;  /* 0x0002800007167984 */ /* 0x000f680000000800 */
[----:B------:R-:W-:Y:S01]  /*02f0*/  LDS R24, [R7+0x480] ;  /* 0x0004800007187984 */ /* 0x000fe20000000800 */
[----:B0-----:R-:W-:-:S03]  /*0300*/  FFMA R12, R12, R26, R19 ;  /* 0x0000001a0c0c7223 */ /* 0x001fc60000000013 */
[----:B------:R-:W0:Y:S04]  /*0310*/  LDS R19, [R7+0x300] ;  /* 0x0003000007137984 */ /* 0x000e280000000800 */
[----:B------:R-:W0:Y:S01]  /*0320*/  LDS R26, [R7+0x380] ;  /* 0x00038000071a7984 */ /* 0x000e220000000800 */
[----:B-1----:R-:W-:-:S04]  /*0330*/  FFMA R12, R25, R13, R12 ;  /* 0x0000000d190c7223 */ /* 0x002fc8000000000c */
[----:B--2---:R-:W-:-:S04]  /*0340*/  FFMA R21, R21, R14, R12 ;  /* 0x0000000e15157223 */ /* 0x004fc8000000000c */
[----:B---3--:R-:W-:Y:S02]  /*0350*/  FFMA R25, R28, R15, R21 ;  /* 0x0000000f1c197223 */ /* 0x008fe40000000015 */
[----:B------:R-:W-:Y:S04]  /*0360*/  LDS R21, [R7+0x400] ;  /* 0x0004000007157984 */ /* 0x000fe80000000800 */
[----:B------:R-:W1:Y:S01]  /*0370*/  LDS.128 R12, [R18+0x20] ;  /* 0x00002000120c7984 */ /* 0x000e620000000c00 */
[----:B----4-:R-:W-:-:S03]  /*0380*/  FFMA R25, R8, R23, R25 ;  /* 0x0000001708197223 */ /* 0x010fc60000000019 */
[----:B------:R-:W2:Y:S01]  /*0390*/  LDS R23, [R7+0x500] ;  /* 0x0005000007177984 */ /* 0x000ea20000000800 */
[----:B-----5:R-:W-:-:S03]  /*03a0*/  FFMA R22, R22, R9, R25 ;  /* 0x0000000916167223 */ /* 0x020fc60000000019 */
[----:B------:R-:W3:Y:S01]  /*03b0*/  LDS R28, [R7+0x580] ;  /* 0x00058000071c7984 */ /* 0x000ee20000000800 */
[----:B0-----:R-:W-:-:S03]  /*03c0*/  FFMA R19, R19, R10, R22 ;  /* 0x0000000a13137223 */ /* 0x001fc60000000016 */
[----:B------:R-:W-:Y:S01]  /*03d0*/  LDS R22, [R7+0x680] ;  /* 0x0006800007167984 */ /* 0x000fe20000000800 */
[----:B------:R-:W-:-:S03]  /*03e0*/  FFMA R25, R26, R11, R19 ;  /* 0x0000000b1a197223 */ /* 0x000fc60000000013 */
[----:B------:R-:W-:Y:S04]  /*03f0*/  LDS R19, [R7+0x600] ;  /* 0x0006000007137984 */ /* 0x000fe80000000800 */
[----:B------:R-:W0:Y:S04]  /*0400*/  LDS.128 R8, [R18+0x30] ;  /* 0x0000300012087984 */ /* 0x000e280000000c00 */
[----:B------:R-:W-:Y:S01]  /*0410*/  LDS R26, [R7+0x780] ;  /* 0x00078000071a7984 */ /* 0x000fe20000000800 */
[----:B-1----:R-:W-:-:S03]  /*0420*/  FFMA R25, R12, R21, R25 ;  /* 0x000000150c197223 */ /* 0x002fc60000000019 */
[----:B------:R-:W1:Y:S01]  /*0430*/  LDS R21, [R7+0x700] ;  /* 0x0007000007157984 */ /* 0x000e620000000800 */
[----:B------:R-:W-:-:S04]  /*0440*/  FFMA R24, R24, R13, R25 ;  /* 0x0000000d18187223 */ /* 0x000fc80000000019 */
[----:B--2---:R-:W-:Y:S02]  /*0450*/  FFMA R23, R23, R14, R24 ;  /* 0x0000000e17177223 */ /* 0x004fe40000000018 */
[----:B------:R-:W-:Y:S02]  /*0460*/  LDS R24, [R7+0x880] ;  /* 0x0008800007187984 */ /* 0x000fe40000000800 */
[----:B---3--:R-:W-:Y:S02]  /*0470*/  FFMA R25, R28, R15, R23 ;  /* 0x0000000f1c197223 */ /* 0x008fe40000000017 */
[----:B------:R-:W-:Y:S04]  /*0480*/  LDS R23, [R7+0x800] ;  /* 0x0008000007177984 */ /* 0x000fe80000000800 */
[----:B------:R-:W2:Y:S04]  /*0490*/  LDS.128 R12, [R18+0x40] ;  /* 0x00004000120c7984 */ /* 0x000ea80000000c00 */
[----:B------:R-:W-:Y:S01]  /*04a0*/  LDS R28, [R7+0x980] ;  /* 0x00098000071c7984 */ /* 0x000fe20000000800 */
[----:B0-----:R-:W-:-:S03]  /*04b0*/  FFMA R25, R8, R19, R25 ;  /* 0x0000001308197223 */ /* 0x001fc60000000019 */
[----:B------:R-:W0:Y:S01]  /*04c0*/  LDS R19, [R7+0x900] ;  /* 0x0009000007137984 */ /* 0x000e220000000800 */
[----:B------:R-:W-:-:S04]  /*04d0*/  FFMA R22, R22, R9, R25 ;  /* 0x0000000916167223 */ /* 0x000fc80000000019 */
[----:B-1----:R-:W-:Y:S02]  /*04e0*/  FFMA R21, R21, R10, R22 ;  /* 0x0000000a15157223 */ /* 0x002fe40000000016 */
[----:B------:R-:W-:Y:S02]  /*04f0*/  LDS R22, [R7+0xa80] ;  /* 0x000a800007167984 */ /* 0x000fe40000000800 */
[----:B------:R-:W-:Y:S02]  /*0500*/  FFMA R25, R26, R11, R21 ;  /* 0x0000000b1a197223 */ /* 0x000fe40000000015 */
[----:B------:R-:W-:Y:S04]  /*0510*/  LDS R21, [R7+0xa00] ;  /* 0x000a000007157984 */ /* 0x000fe80000000800 */
[----:B------:R-:W1:Y:S04]  /*0520*/  LDS.128 R8, [R18+0x50] ;  /* 0x0000500012087984 */ /* 0x000e680000000c00 */
[----:B------:R-:W-:Y:S01]  /*0530*/  LDS R26, [R7+0xc80] ;  /* 0x000c8000071a7984 */ /* 0x000fe20000000800 */
[----:B--2---:R-:W-:-:S03]  /*0540*/  FFMA R25, R12, R23, R25 ;  /* 0x000000170c197223 */ /* 0x004fc60000000019 */
[----:B------:R-:W2:Y:S01]  /*0550*/  LDS R23, [R7+0xb00] ;  /* 0x000b000007177984 */ /* 0x000ea20000000800 */
[----:B------:R-:W-:-:S03]  /*0560*/  FFMA R12, R24, R13, R25 ;  /* 0x0000000d180c7223 */ /* 0x000fc60000000019 */
[----:B------:R-:W3:Y:S01]  /*0570*/  LDS R24, [R7+0xb80] ;  /* 0x000b800007187984 */ /* 0x000ee20000000800 */
[----:B0-----:R-:W-:-:S04]  /*0580*/  FFMA R19, R19, R14, R12 ;  /* 0x0000000e13137223 */ /* 0x001fc8000000000c */
[----:B------:R-:W-:Y:S02]  /*0590*/  FFMA R25, R28, R15, R19 ;  /* 0x0000000f1c197223 */ /* 0x000fe40000000013 */
[----:B------:R-:W-:Y:S04]  /*05a0*/  LDS R19, [R7+0xc00] ;  /* 0x000c000007137984 */ /* 0x000fe80000000800 */
[----:B------:R-:W0:Y:S01]  /*05b0*/  LDS.128 R12, [R18+0x60] ;  /* 0x00006000120c7984 */ /* 0x000e220000000c00 */
[----:B-1----:R-:W-:-:S04]  /*05c0*/  FFMA R21, R8, R21, R25 ;  /* 0x0000001508157223 */ /* 0x002fc80000000019 */
[----:B------:R-:W-:Y:S02]  /*05d0*/  FFMA R22, R22, R9, R21 ;  /* 0x0000000916167223 */ /* 0x000fe40000000015 */
[----:B------:R-:W1:Y:S02]  /*05e0*/  LDS R21, [R7+0xd00] ;  /* 0x000d000007157984 */ /* 0x000e640000000800 */
[----:B--2---:R-:W-:Y:S02]  /*05f0*/  FFMA R23, R23, R10, R22 ;  /* 0x0000000a17177223 */ /* 0x004fe40000000016 */
[----:B------:R-:W2:Y:S02]  /*0600*/  LDS R22, [R7+0xd80] ;  /* 0x000d800007167984 */ /* 0x000ea40000000800 */
[----:B---3--:R-:W-:Y:S02]  /*0610*/  FFMA R25, R24, R11, R23 ;  /* 0x0000000b18197223 */ /* 0x008fe40000000017 */
[----:B------:R-:W-:Y:S04]  /*0620*/  LDS R23, [R7+0xe00] ;  /* 0x000e000007177984 */ /* 0x000fe80000000800 */
[----:B------:R-:W3:Y:S04]  /*0630*/  LDS.128 R8, [R18+0x70] ;  /* 0x0000700012087984 */ /* 0x000ee80000000c00 */
[----:B------:R-:W4:Y:S01]  /*0640*/  LDS R24, [R7+0xe80] ;  /* 0x000e800007187984 */ /* 0x000f220000000800 */
[----:B0-----:R-:W-:-:S03]  /*0650*/  FFMA R25, R12, R19, R25 ;  /* 0x000000130c197223 */ /* 0x001fc60000000019 */
[----:B------:R-:W0:Y:S04]  /*0660*/  LDS R19, [R7+0xf00] ;  /* 0x000f000007137984 */ /* 0x000e280000000800 */
[----:B------:R-:W5:Y:S01]  /*0670*/  LDS R12, [R7+0xf80] ;  /* 0x000f8000070c7984 */ /* 0x000f620000000800 */
[----:B------:R-:W-:-:S04]  /*0680*/  FFMA R26, R26, R13, R25 ;  /* 0x0000000d1a1a7223 */ /* 0x000fc80000000019 */
[----:B-1----:R-:W-:-:S04]  /*0690*/  FFMA R21, R21, R14, R26 ;  /* 0x0000000e15157223 */ /* 0x002fc8000000001a */
[----:B--2---:R-:W-:Y:S01]  /*06a0*/  FFMA R15, R22, R15, R21 ;  /* 0x0000000f160f7223 */ /* 0x004fe20000000015 */
[----:B------:R-:W-:-:S03]  /*06b0*/  UISETP.NE.AND UP0, UPT, UR4, 0x10, UPT ;  /* 0x000000100400788c */ /* 0x000fc6000bf05270 */
[----:B---3--:R-:W-:-:S04]  /*06c0*/  FFMA R15, R8, R23, R15 ;  /* 0x00000017080f7223 */ /* 0x008fc8000000000f */
[----:B----4-:R-:W-:Y:S01]  /*06d0*/  FFMA R24, R24, R9, R15 ;  /* 0x0000000918187223 */ /* 0x010fe2000000000f */
[----:B------:R-:W-:Y:S01]  /*06e0*/  BAR.SYNC.DEFER_BLOCKING 0x0 ;  /* 0x0000000000007b1d */ /* 0x000fe20000010000 */
[----:B------:R-:W-:Y:S02]  /*06f0*/  IADD3 R2, P0, PT, R2, 0x80, RZ ;  /* 0x0000008002027810 */ /* 0x000fe40007f1e0ff */
[----:B------:R-:W-:Y:S02]  /*0700*/  IADD3 R4, PT, PT, R4, 0x20, RZ ;  /* 0x0000002004047810 */ /* 0x000fe40007ffe0ff */
[----:B------:R-:W-:Y:S01]  /*0710*/  IADD3 R5, PT, PT, R5, 0x20, RZ ;  /* 0x0000002005057810 */ /* 0x000fe20007ffe0ff */
[----:B0-----:R-:W-:Y:S01]  /*0720*/  FFMA R19, R19, R10, R24 ;  /* 0x0000000a13137223 */ /* 0x001fe20000000018 */
[----:B------:R-:W-:Y:S02]  /*0730*/  IADD3.X R3, PT, PT, RZ, R3, RZ, P0, !PT ;  /* 0x00000003ff037210 */ /* 0x000fe400007fe4ff */
[----:B------:R-:W-:Y:S01]  /*0740*/  IADD3 R0, PT, PT, R0, 0x1000, RZ ;  /* 0x0000100000007810 */ /* 0x000fe20007ffe0ff */
[----:B-----5:R-:W-:Y:S01]  /*0750*/  FFMA R19, R12, R11, R19 ;  /* 0x0000000b0c137223 */ /* 0x020fe20000000013 */
[----:B------:R-:W-:Y:S06]  /*0760*/  BRA.U UP0, `(.L_x_0) ;  /* 0xfffffff900887547 */ /* 0x000fec000b83ffff */
[----:B------:R-:W-:-:S04]  /*0770*/  ISETP.GT.U32.AND P0, PT, R17, 0x7f, PT ;  /* 0x0000007f1100780c */ /* 0x000fc80003f04070 */
[----:B------:R-:W-:-:S13]  /*0780*/  ISETP.GT.U32.OR P0, PT, R20, 0xff, P0 ;  /* 0x000000ff1400780c */ /* 0x000fda0000704470 */
[----:B------:R-:W-:Y:S05]  /*0790*/  @P0 EXIT ;  /* 0x000000000000094d */ /* 0x000fea0003800000 */
[----:B------:R-:W0:Y:S01]  /*07a0*/  LDC.64 R2, c[0x0][0x390] ;  /* 0x0000e400ff027b82 */ /* 0x000e220000000a00 */
[----:B------:R-:W-:-:S05]  /*07b0*/  LEA R17, R20, R17, 0x7 ;  /* 0x0000001114117211 */ /* 0x000fca00078e38ff */
[----:B0-----:R-:W-:-:S05]  /*07c0*/  IMAD.WIDE.U32 R2, R17, 0x4, R2 ;  /* 0x0000000411027825 */ /* 0x001fca00078e0002 */
[----:B------:R-:W-:Y:S01]  /*07d0*/  STG.E desc[UR8][R2.64], R19 ;  /* 0x0000001302007986 */ /* 0x000fe2000c101908 */
[----:B------:R-:W-:Y:S05]  /*07e0*/  EXIT ;  /* 0x000000000000794d */ /* 0x000fea0003800000 */
.L_x_1:
[----:B------:R-:W-:-:S00]  /*07f0*/  BRA `(.L_x_1) ;  /* 0xfffffffc00fc7947 */ /* 0x000fc0000383ffff */
[----:B------:R-:W-:-:S00]  /*0800*/  NOP ;  /* 0x0000000000007918 */ /* 0x000fc00000000000 */
[----:B------:R-:W-:-:S00]  /*0810*/  NOP ;  /* 0x0000000000007918 */ /* 0x000fc00000000000 */
[----:B------:R-:W-:-:S00]  /*0820*/  NOP ;  /* 0x0000000000007918 */ /* 0x000fc00000000000 */
[----:B------:R-:W-:-:S00]  /*0830*/  NOP ;  /* 0x0000000000007918 */ /* 0x000fc00000000000 */
[----:B------:R-:W-:-:S00]  /*0840*/  NOP ;  /* 0x0000000000007918 */ /* 0x000fc00000000000 */
[----:B------:R-:W-:-:S00]  /*0850*/  NOP ;  /* 0x0000000000007918 */ /* 0x000fc00000000000 */
[----:B------:R-:W-:-:S00]  /*0860*/  NOP ;  /* 0x0000000000007918 */ /* 0x000fc00000000000 */
[----:B------:R-:W-:-:S00]  /*0870*/  NOP ;  /* 0x0000000000007918 */ /* 0x000fc00000000000 */
.L_x_2:


//--------------------- .nv.shared._Z12tiled_matmulPfS_S_iii --------------------------
	.section	.nv.shared._Z12tiled_matmulPfS_S_iii,"aw",@nobits
	.sectionflags	@""
	.align	4
.nv.shared._Z12tiled_matmulPfS_S_iii:
	.zero		9216


//--------------------- .nv.shared.reserved.0     --------------------------
	.section	.nv.shared.reserved.0,"aw",@nobits
	.weak		__nv_reservedSMEM_offset_0_alias
	.size		__nv_reservedSMEM_offset_0_alias, 0, 64
	.other		__nv_reservedSMEM_offset_0_alias,@"STO_CUDA_RESERVED_SHARED STV_DEFAULT"
__nv_reservedSMEM_offset_0_alias:
	.zero		0
	.zero		64


//--------------------- .nv.constant0._Z12tiled_matmulPfS_S_iii --------------------------
	.section	.nv.constant0._Z12tiled_matmulPfS_S_iii,"a",@progbits
	.sectionflags	@""
	.align	4
.nv.constant0._Z12tiled_matmulPfS_S_iii:
	.zero		932


//--------------------- SYMBOLS --------------------------

	.type		.nv.reservedSmem.offset0,@object
	.size		.nv.reservedSmem.offset0,0x4
	.type		.nv.reservedSmem.cap,@object
	.size		.nv.reservedSmem.cap,0x4
